      .version 7.0
      .target sm_80
      .address_size 64

      // Cray Fortran : Version 15.0.1

      .file	1	"pi_targ.f90"

      .entry main_$ck_L16_1(
               .param .s64 $$arg_ptr_acc_sum_t23_t85,
               .param .s64 $$arg_ptr_reduc_ctl_t41_t86,
               .param .s64 $$arg_ptr_reduc_val_t45_t88 )
      {
      .shared .s32 reduc_share_ctl_c2__f1s301;
      .shared .u64 $$_redfold_t65__f1s396[128];
      //
      .reg .pred %p<14>;
      .reg .b64  %bd<13>;
      .reg .s32  %s<13>;
      .reg .s64  %sd<34>;
      .reg .u32  %u<14>;
      .reg .u64  %ud<8>;
      .reg .f32  %f<3>;
      .reg .f64  %fd<40>;
      //
      .loc                 1  16  0
      .loc                 1  16  0
      mov.f64              %fd1, 0d0000000000000000;   // pi_targ.f90:16 : $_pvt3_sum_t17
      .loc                 1  17  0
      mov.u32              %u6, %nctaid.x;             // pi_targ.f90:17
      mov.u32              %u4, %nctaid.x;             // pi_targ.f90:17 : $$gvn_27_t76
      mov.u32              %u7, %ntid.x;               // pi_targ.f90:17
      mov.u32              %u5, %ntid.x;               // pi_targ.f90:17 : $$gvn_28_t77
      mul.lo.u32           %s3, %u6, %u7;              // pi_targ.f90:17 : $$numthrds_t29
      mov.u32              %u8, %ctaid.x;              // pi_targ.f90:17
      mov.u32              %u2, %ctaid.x;              // pi_targ.f90:17 : $$gvn_25_t74
      mov.u32              %u9, %tid.x;                // pi_targ.f90:17
      mov.u32              %u1, %tid.x;                // pi_targ.f90:17 : $$gvn_26_t75
      mad.lo.u32           %s1, %u8, %u7, %u9;         // pi_targ.f90:17 : $$tid_t30
      .loc                 1  17  0
      mov.s32              %s2, %s1;                   // pi_targ.f90:17 : $$i_l17_4_t57
      .loc                 1  17  0
      setp.ge.s32          %p1, %s1, 100000000;        // pi_targ.f90:17
      @%p1 bra             $main_$ck_L16_1__l22__;     // pi_targ.f90:17
$main_$ck_L16_1__l18__:
      .loc                 1  19  0
      add.s32              %s5, %s2, 1;                // pi_targ.f90:19
      cvt.rn.f32.s32       %f1, %s5;                   // pi_targ.f90:19
      add.rn.f32           %f2, %f1, 0fbf000000;       // pi_targ.f90:19
      cvt.f64.f32          %fd7, %f2;                  // pi_targ.f90:19
      mul.rn.f64           %fd8, %fd7, 0d3e45798ee0000000;// pi_targ.f90:19
      mad.rn.f64           %fd9, %fd8, %fd8, 0d3ff0000000000000;// pi_targ.f90:19
      div.rn.f64           %fd10, 0d4010000000000000, %fd9;// pi_targ.f90:19
      add.rn.f64           %fd1, %fd1, %fd10;          // pi_targ.f90:19 : $_pvt3_sum_t17
      .loc                 1  20  0
      add.s32              %s2, %s3, %s2;              // pi_targ.f90:20 : $$i_l17_4_t57
      setp.lt.s32          %p2, %s2, 100000000;        // pi_targ.f90:20
      @%p2 bra             $main_$ck_L16_1__l18__;     // pi_targ.f90:20
$main_$ck_L16_1__l22__:
      .loc                 1  21  0
      mov.u32              %u10, %tid.x;               // pi_targ.f90:21
      cvt.u64.u32          %ud1, %tid.x;               // pi_targ.f90:21
      shl.b64              %bd1, %ud1, 3;              // pi_targ.f90:21
      mov.s64              %sd2, $$_redfold_t65__f1s396;// pi_targ.f90:21
      add.s64              %sd3, %sd2, %bd1;           // pi_targ.f90:21
      st.volatile.shared.f64 [%sd3], %fd1;             // pi_targ.f90:21 : 0[_&$$_redfold_t65,.(integer*8) .(unsigned integer*8) $$lvn_32_t80].L
      bar.sync             0;                          // pi_targ.f90:21
      ld.volatile.shared.f64 %fd2, [%sd3];             // pi_targ.f90:21 : $redfold_left_temp_t66
      setp.ge.u32          %p3, %u10, 64;              // pi_targ.f90:21
      @%p3 bra             $main_$ck_L16_1__l25__;     // pi_targ.f90:21
      .loc                 1  21  0
      cvt.s64.u32          %sd4, %tid.x;               // pi_targ.f90:21
      shl.b64              %bd2, %sd4, 3;              // pi_targ.f90:21
      mov.s64              %sd5, $$_redfold_t65__f1s396;// pi_targ.f90:21
      add.s64              %sd6, %sd5, %bd2;           // pi_targ.f90:21
      ld.volatile.shared.f64 %fd11, [%sd6 + 512];      // pi_targ.f90:21 : 64[_&$$_redfold_t65,_acc_read_hw_reg(%tid.x)].L
      add.rn.f64           %fd2, %fd2, %fd11;          // pi_targ.f90:21 : $redfold_left_temp_t66
      cvt.u64.u32          %ud2, %tid.x;               // pi_targ.f90:21
      shl.b64              %bd3, %ud2, 3;              // pi_targ.f90:21
      add.s64              %sd7, %sd5, %bd3;           // pi_targ.f90:21
      st.volatile.shared.f64 [%sd7], %fd2;             // pi_targ.f90:21 : 0[_&$$_redfold_t65,.(integer*8) .(unsigned integer*8) _acc_read_hw_reg(%tid.x)].L
$main_$ck_L16_1__l25__:
      .loc                 1  21  0
      bar.sync             0;                          // pi_targ.f90:21
      mov.u32              %u11, %tid.x;               // pi_targ.f90:21
      setp.ge.u32          %p4, %u11, 32;              // pi_targ.f90:21
      @%p4 bra             $main_$ck_L16_1__l28__;     // pi_targ.f90:21
      .loc                 1  21  0
      cvt.s64.u32          %sd8, %tid.x;               // pi_targ.f90:21
      shl.b64              %bd4, %sd8, 3;              // pi_targ.f90:21
      mov.s64              %sd9, $$_redfold_t65__f1s396;// pi_targ.f90:21
      add.s64              %sd10, %sd9, %bd4;          // pi_targ.f90:21
      ld.volatile.shared.f64 %fd12, [%sd10 + 256];     // pi_targ.f90:21 : 32[_&$$_redfold_t65,_acc_read_hw_reg(%tid.x)].L
      add.rn.f64           %fd13, %fd2, %fd12;         // pi_targ.f90:21
      mov.f64              %fd2, %fd13;                // pi_targ.f90:21 : $redfold_left_temp_t66
      cvt.u64.u32          %ud3, %tid.x;               // pi_targ.f90:21
      cvt.s32.s64          %s6, %ud3;                  // pi_targ.f90:21
      cvt.s64.s32          %sd11, %s6;                 // pi_targ.f90:21
      shl.b64              %bd5, %sd11, 3;             // pi_targ.f90:21
      add.s64              %sd12, %sd9, %bd5;          // pi_targ.f90:21
      st.volatile.shared.f64 [%sd12], %fd13;           // pi_targ.f90:21 : 0[_&$$_redfold_t65,$$lvn_33_t81].L
      ld.volatile.shared.f64 %fd14, [%sd10 + 128];     // pi_targ.f90:21 : 16[_&$$_redfold_t65,_acc_read_hw_reg(%tid.x)].L
      add.rn.f64           %fd15, %fd13, %fd14;        // pi_targ.f90:21
      mov.f64              %fd2, %fd15;                // pi_targ.f90:21 : $redfold_left_temp_t66
      st.volatile.shared.f64 [%sd12], %fd15;           // pi_targ.f90:21 : 0[_&$$_redfold_t65,$$lvn_33_t81].L
      ld.volatile.shared.f64 %fd16, [%sd10 + 64];      // pi_targ.f90:21 : 8[_&$$_redfold_t65,_acc_read_hw_reg(%tid.x)].L
      add.rn.f64           %fd17, %fd15, %fd16;        // pi_targ.f90:21
      mov.f64              %fd2, %fd17;                // pi_targ.f90:21 : $redfold_left_temp_t66
      st.volatile.shared.f64 [%sd12], %fd17;           // pi_targ.f90:21 : 0[_&$$_redfold_t65,$$lvn_33_t81].L
      ld.volatile.shared.f64 %fd18, [%sd10 + 32];      // pi_targ.f90:21 : 4[_&$$_redfold_t65,_acc_read_hw_reg(%tid.x)].L
      add.rn.f64           %fd19, %fd17, %fd18;        // pi_targ.f90:21
      mov.f64              %fd2, %fd19;                // pi_targ.f90:21 : $redfold_left_temp_t66
      st.volatile.shared.f64 [%sd12], %fd19;           // pi_targ.f90:21 : 0[_&$$_redfold_t65,$$lvn_33_t81].L
      ld.volatile.shared.f64 %fd20, [%sd10 + 16];      // pi_targ.f90:21 : 2[_&$$_redfold_t65,_acc_read_hw_reg(%tid.x)].L
      add.rn.f64           %fd21, %fd19, %fd20;        // pi_targ.f90:21
      mov.f64              %fd2, %fd21;                // pi_targ.f90:21 : $redfold_left_temp_t66
      st.volatile.shared.f64 [%sd12], %fd21;           // pi_targ.f90:21 : 0[_&$$_redfold_t65,$$lvn_33_t81].L
      ld.volatile.shared.f64 %fd22, [%sd10 + 8];       // pi_targ.f90:21 : 1[_&$$_redfold_t65,_acc_read_hw_reg(%tid.x)].L
      add.rn.f64           %fd23, %fd21, %fd22;        // pi_targ.f90:21
      mov.f64              %fd2, %fd23;                // pi_targ.f90:21 : $redfold_left_temp_t66
      st.volatile.shared.f64 [%sd12], %fd23;           // pi_targ.f90:21 : 0[_&$$_redfold_t65,$$lvn_33_t81].L
$main_$ck_L16_1__l28__:
      .loc                 1  21  0
      bar.sync             0;                          // pi_targ.f90:21
      mov.s64              %sd13, $$_redfold_t65__f1s396;// pi_targ.f90:21
      ld.volatile.shared.f64 %fd3, [%sd13];            // pi_targ.f90:21 : $redfinal_t68
      bar.sync             0;                          // pi_targ.f90:21
      setp.ne.u32          %p5, %u1, 0;                // pi_targ.f90:21
      selp.u32             %u3, 1, 0, %p5;             // pi_targ.f90:21 : $$gvn_24_t73
      @%p5 bra             $main_$ck_L16_1__l31__;     // pi_targ.f90:21
      .loc                 1  21  0
      cvt.u64.u32          %ud4, %u2;                  // pi_targ.f90:21
      shl.b64              %bd6, %ud4, 3;              // pi_targ.f90:21
      ld.param.s64         %sd14, [$$arg_ptr_reduc_val_t45_t88];// pi_targ.f90:21 : $$arg_ptr_reduc_val_t45_t88
      add.s64              %sd15, %sd14, %bd6;         // pi_targ.f90:21
      st.global.f64        [%sd15], %fd3;              // pi_targ.f90:21 : 0[$$arg_ptr_reduc_val_t45_t88,.(integer*8) .(unsigned integer*8) $$gvn_25_t74].L
$main_$ck_L16_1__l31__:
      .loc                 1  21  0
      membar.gl;                                       // pi_targ.f90:21
      setp.ne.u32          %p6, %u3, 0;                // pi_targ.f90:21
      @%p6 bra             $main_$ck_L16_1__l34__;     // pi_targ.f90:21
      .loc                 1  21  0
      sub.s32              %s7, 1, %u4;                // pi_targ.f90:21
      setp.eq.u32          %p7, %u2, 0;                // pi_targ.f90:21
      selp.s32             %s8, %s7, 1, %p7;           // pi_targ.f90:21
      ld.param.s64         %sd16, [$$arg_ptr_reduc_ctl_t41_t86];// pi_targ.f90:21 : $$arg_ptr_reduc_ctl_t41_t86
      atom.global.add.s32  %s9, [%sd16], %s8;          // pi_targ.f90:21
      add.s32              %s10, %s8, %s9;             // pi_targ.f90:21
      st.volatile.shared.s32 [reduc_share_ctl_c2__f1s301], %s10;// pi_targ.f90:21 : reduc_share_ctl_c2
$main_$ck_L16_1__l34__:
      .loc                 1  21  0
      bar.sync             0;                          // pi_targ.f90:21
      ld.volatile.shared.s32 %s11, [reduc_share_ctl_c2__f1s301];// pi_targ.f90:21 : reduc_share_ctl_c2
      setp.ne.s32          %p8, %s11, 0;               // pi_targ.f90:21
      @%p8 bra             $main_$ck_L16_1__l54__;     // pi_targ.f90:21
      .loc                 1  21  0
      mov.f64              %fd4, 0d0000000000000000;   // pi_targ.f90:21 : $$reduc_pvt_t44_t87
      .loc                 1  21  0
      mov.s32              %s4, %u1;                   // pi_targ.f90:21 : $$induc_p3_t58
      .loc                 1  21  0
      setp.ge.u32          %p9, %u1, %u4;              // pi_targ.f90:21
      @%p9 bra             $main_$ck_L16_1__l45__;     // pi_targ.f90:21
      .loc                 1  21  0
      cvt.s64.u32          %sd1, %u4;                  // pi_targ.f90:21 : $$t_induc_p3_h0_t59
$main_$ck_L16_1__l41__:
      .loc                 1  21  0
      cvt.s64.s32          %sd17, %s4;                 // pi_targ.f90:21
      shl.b64              %bd7, %sd17, 3;             // pi_targ.f90:21
      ld.param.s64         %sd18, [$$arg_ptr_reduc_val_t45_t88];// pi_targ.f90:21 : $$arg_ptr_reduc_val_t45_t88
      add.s64              %sd19, %sd18, %bd7;         // pi_targ.f90:21
      ld.global.f64        %fd24, [%sd19];             // pi_targ.f90:21 : 0[$$arg_ptr_reduc_val_t45_t88,.(integer*8) $$induc_p3_t58].L
      add.rn.f64           %fd4, %fd4, %fd24;          // pi_targ.f90:21 : $$reduc_pvt_t44_t87
      add.u32              %s4, %s4, %u5;              // pi_targ.f90:21 : $$induc_p3_t58
      cvt.s64.s32          %sd20, %s4;                 // pi_targ.f90:21
      setp.lt.s64          %p10, %sd20, %sd1;          // pi_targ.f90:21
      @%p10 bra            $main_$ck_L16_1__l41__;     // pi_targ.f90:21
$main_$ck_L16_1__l45__:
      .loc                 1  21  0
      mov.u32              %u12, %tid.x;               // pi_targ.f90:21
      cvt.u64.u32          %ud5, %tid.x;               // pi_targ.f90:21
      shl.b64              %bd8, %ud5, 3;              // pi_targ.f90:21
      mov.s64              %sd21, $$_redfold_t65__f1s396;// pi_targ.f90:21
      add.s64              %sd22, %sd21, %bd8;         // pi_targ.f90:21
      st.volatile.shared.f64 [%sd22], %fd4;            // pi_targ.f90:21 : 0[_&$$_redfold_t65,.(integer*8) .(unsigned integer*8) $$lvn_34_t82].L
      bar.sync             0;                          // pi_targ.f90:21
      ld.volatile.shared.f64 %fd5, [%sd22];            // pi_targ.f90:21 : $redfold_left_temp_t69
      setp.ge.u32          %p11, %u12, 64;             // pi_targ.f90:21
      @%p11 bra            $main_$ck_L16_1__l48__;     // pi_targ.f90:21
      .loc                 1  21  0
      cvt.s64.u32          %sd23, %tid.x;              // pi_targ.f90:21
      shl.b64              %bd9, %sd23, 3;             // pi_targ.f90:21
      mov.s64              %sd24, $$_redfold_t65__f1s396;// pi_targ.f90:21
      add.s64              %sd25, %sd24, %bd9;         // pi_targ.f90:21
      ld.volatile.shared.f64 %fd25, [%sd25 + 512];     // pi_targ.f90:21 : 64[_&$$_redfold_t65,_acc_read_hw_reg(%tid.x)].L
      add.rn.f64           %fd5, %fd5, %fd25;          // pi_targ.f90:21 : $redfold_left_temp_t69
      cvt.u64.u32          %ud6, %tid.x;               // pi_targ.f90:21
      shl.b64              %bd10, %ud6, 3;             // pi_targ.f90:21
      add.s64              %sd26, %sd24, %bd10;        // pi_targ.f90:21
      st.volatile.shared.f64 [%sd26], %fd5;            // pi_targ.f90:21 : 0[_&$$_redfold_t65,.(integer*8) .(unsigned integer*8) _acc_read_hw_reg(%tid.x)].L
$main_$ck_L16_1__l48__:
      .loc                 1  21  0
      bar.sync             0;                          // pi_targ.f90:21
      mov.u32              %u13, %tid.x;               // pi_targ.f90:21
      setp.ge.u32          %p12, %u13, 32;             // pi_targ.f90:21
      @%p12 bra            $main_$ck_L16_1__l51__;     // pi_targ.f90:21
      .loc                 1  21  0
      cvt.s64.u32          %sd27, %tid.x;              // pi_targ.f90:21
      shl.b64              %bd11, %sd27, 3;            // pi_targ.f90:21
      mov.s64              %sd28, $$_redfold_t65__f1s396;// pi_targ.f90:21
      add.s64              %sd29, %sd28, %bd11;        // pi_targ.f90:21
      ld.volatile.shared.f64 %fd26, [%sd29 + 256];     // pi_targ.f90:21 : 32[_&$$_redfold_t65,_acc_read_hw_reg(%tid.x)].L
      add.rn.f64           %fd27, %fd5, %fd26;         // pi_targ.f90:21
      mov.f64              %fd5, %fd27;                // pi_targ.f90:21 : $redfold_left_temp_t69
      cvt.u64.u32          %ud7, %tid.x;               // pi_targ.f90:21
      cvt.s32.s64          %s12, %ud7;                 // pi_targ.f90:21
      cvt.s64.s32          %sd30, %s12;                // pi_targ.f90:21
      shl.b64              %bd12, %sd30, 3;            // pi_targ.f90:21
      add.s64              %sd31, %sd28, %bd12;        // pi_targ.f90:21
      st.volatile.shared.f64 [%sd31], %fd27;           // pi_targ.f90:21 : 0[_&$$_redfold_t65,$$lvn_35_t83].L
      ld.volatile.shared.f64 %fd28, [%sd29 + 128];     // pi_targ.f90:21 : 16[_&$$_redfold_t65,_acc_read_hw_reg(%tid.x)].L
      add.rn.f64           %fd29, %fd27, %fd28;        // pi_targ.f90:21
      mov.f64              %fd5, %fd29;                // pi_targ.f90:21 : $redfold_left_temp_t69
      st.volatile.shared.f64 [%sd31], %fd29;           // pi_targ.f90:21 : 0[_&$$_redfold_t65,$$lvn_35_t83].L
      ld.volatile.shared.f64 %fd30, [%sd29 + 64];      // pi_targ.f90:21 : 8[_&$$_redfold_t65,_acc_read_hw_reg(%tid.x)].L
      add.rn.f64           %fd31, %fd29, %fd30;        // pi_targ.f90:21
      mov.f64              %fd5, %fd31;                // pi_targ.f90:21 : $redfold_left_temp_t69
      st.volatile.shared.f64 [%sd31], %fd31;           // pi_targ.f90:21 : 0[_&$$_redfold_t65,$$lvn_35_t83].L
      ld.volatile.shared.f64 %fd32, [%sd29 + 32];      // pi_targ.f90:21 : 4[_&$$_redfold_t65,_acc_read_hw_reg(%tid.x)].L
      add.rn.f64           %fd33, %fd31, %fd32;        // pi_targ.f90:21
      mov.f64              %fd5, %fd33;                // pi_targ.f90:21 : $redfold_left_temp_t69
      st.volatile.shared.f64 [%sd31], %fd33;           // pi_targ.f90:21 : 0[_&$$_redfold_t65,$$lvn_35_t83].L
      ld.volatile.shared.f64 %fd34, [%sd29 + 16];      // pi_targ.f90:21 : 2[_&$$_redfold_t65,_acc_read_hw_reg(%tid.x)].L
      add.rn.f64           %fd35, %fd33, %fd34;        // pi_targ.f90:21
      mov.f64              %fd5, %fd35;                // pi_targ.f90:21 : $redfold_left_temp_t69
      st.volatile.shared.f64 [%sd31], %fd35;           // pi_targ.f90:21 : 0[_&$$_redfold_t65,$$lvn_35_t83].L
      ld.volatile.shared.f64 %fd36, [%sd29 + 8];       // pi_targ.f90:21 : 1[_&$$_redfold_t65,_acc_read_hw_reg(%tid.x)].L
      add.rn.f64           %fd37, %fd35, %fd36;        // pi_targ.f90:21
      mov.f64              %fd5, %fd37;                // pi_targ.f90:21 : $redfold_left_temp_t69
      st.volatile.shared.f64 [%sd31], %fd37;           // pi_targ.f90:21 : 0[_&$$_redfold_t65,$$lvn_35_t83].L
$main_$ck_L16_1__l51__:
      .loc                 1  21  0
      bar.sync             0;                          // pi_targ.f90:21
      mov.s64              %sd32, $$_redfold_t65__f1s396;// pi_targ.f90:21
      ld.volatile.shared.f64 %fd6, [%sd32];            // pi_targ.f90:21 : $redfinal_t71
      bar.sync             0;                          // pi_targ.f90:21
      setp.ne.u32          %p13, %u3, 0;               // pi_targ.f90:21
      @%p13 bra            $main_$ck_L16_1__l54__;     // pi_targ.f90:21
      .loc                 1  21  0
      ld.param.s64         %sd33, [$$arg_ptr_acc_sum_t23_t85];// pi_targ.f90:21 : $$arg_ptr_acc_sum_t23_t85
      ld.global.f64        %fd38, [%sd33];             // pi_targ.f90:21 : 0[$$arg_ptr_acc_sum_t23_t85,0].L
      add.rn.f64           %fd39, %fd38, %fd6;         // pi_targ.f90:21
      st.global.f64        [%sd33], %fd39;             // pi_targ.f90:21 : 0[$$arg_ptr_acc_sum_t23_t85,0].L
$main_$ck_L16_1__l54__:
      exit;
      } // main_$ck_L16_1



// ===== COMPILED SASS (sm_100) =====

	.target	sm_100

	.elftype	@"ET_EXEC"


//--------------------- .note.nv.tkinfo           --------------------------
	.section	.note.nv.tkinfo,"",@"SHT_NOTE"
	.sectionflags	@"SHF_NOTE_NV_TKINFO"
	.tkinfo
        /*0018*/ 	.word	0x00000002
        /*0030*/ 	.string	""
        /*0030*/ 	.string	"ptxas"
        /*0030*/ 	.string	"Cuda compilation tools, release 13.0, V13.0.88"
        /*0030*/ 	.string	"Build cuda_13.0.r13.0/compiler.36424714_0"
        /*0030*/ 	.string	"-arch sm_100 "



//--------------------- .note.nv.cuinfo           --------------------------
	.section	.note.nv.cuinfo,"",@"SHT_NOTE"
	.sectionflags	@"SHF_NOTE_NV_CUINFO"
        /*0018*/ 	.short	0x0002
        /*001a*/ 	.short	0x0050
        /*001c*/ 	.short	0x0082
	.zero		2


//--------------------- .nv.info                  --------------------------
	.section	.nv.info,"",@"SHT_CUDA_INFO"
	.align	4


	//----- nvinfo : EIATTR_REGCOUNT
	.align		4
        /*0000*/ 	.byte	0x04, 0x2f
        /*0002*/ 	.short	(.L_1 - .L_0)
	.align		4
.L_0:
        /*0004*/ 	.word	index@(main_$ck_L16_1)
        /*0008*/ 	.word	0x00000019


	//----- nvinfo : EIATTR_FRAME_SIZE
	.align		4
.L_1:
        /*000c*/ 	.byte	0x04, 0x11
        /*000e*/ 	.short	(.L_3 - .L_2)
	.align		4
.L_2:
        /*0010*/ 	.word	index@($__internal_0_$__cuda_sm20_div_rn_f64_full)
        /*0014*/ 	.word	0x00000000


	//----- nvinfo : EIATTR_FRAME_SIZE
	.align		4
.L_3:
        /*0018*/ 	.byte	0x04, 0x11
        /*001a*/ 	.short	(.L_5 - .L_4)
	.align		4
.L_4:
        /*001c*/ 	.word	index@(main_$ck_L16_1)
        /*0020*/ 	.word	0x00000000


	//----- nvinfo : EIATTR_MIN_STACK_SIZE
	.align		4
.L_5:
        /*0024*/ 	.byte	0x04, 0x12
        /*0026*/ 	.short	(.L_7 - .L_6)
	.align		4
.L_6:
        /*0028*/ 	.word	index@(main_$ck_L16_1)
        /*002c*/ 	.word	0x00000000
.L_7:


//--------------------- .nv.compat                --------------------------
	.section	.nv.compat,"",@"SHT_CUDA_COMPAT_INFO"
	.align	4
        /*0000*/ 	.byte	0x02, 0x09, 0x00, 0x00, 0x02, 0x02, 0x01, 0x00, 0x02, 0x05, 0x05, 0x00, 0x03, 0x07, 0x01, 0x01
        /*0010*/ 	.byte	0x02, 0x03, 0x00, 0x00, 0x02, 0x06, 0x01, 0x00, 0x04, 0x0b, 0x08, 0x00, 0x01, 0x00, 0x00, 0x00
        /*0020*/ 	.byte	0x00, 0x00, 0x00, 0x00


//--------------------- .nv.info.main_$ck_L16_1   --------------------------
	.section	.nv.info.main_$ck_L16_1,"",@"SHT_CUDA_INFO"
	.sectionflags	@""
	.align	4


	//----- nvinfo : EIATTR_CUDA_API_VERSION
	.align		4
        /*0000*/ 	.byte	0x04, 0x37
        /*0002*/ 	.short	(.L_9 - .L_8)
.L_8:
        /*0004*/ 	.word	0x00000082


	//----- nvinfo : EIATTR_KPARAM_INFO
	.align		4
.L_9:
        /*0008*/ 	.byte	0x04, 0x17
        /*000a*/ 	.short	(.L_11 - .L_10)
.L_10:
        /*000c*/ 	.word	0x00000000
        /*0010*/ 	.short	0x0002
        /*0012*/ 	.short	0x0010
        /*0014*/ 	.byte	0x00, 0xf0, 0x21, 0x00


	//----- nvinfo : EIATTR_KPARAM_INFO
	.align		4
.L_11:
        /*0018*/ 	.byte	0x04, 0x17
        /*001a*/ 	.short	(.L_13 - .L_12)
.L_12:
        /*001c*/ 	.word	0x00000000
        /*0020*/ 	.short	0x0001
        /*0022*/ 	.short	0x0008
        /*0024*/ 	.byte	0x00, 0xf0, 0x21, 0x00


	//----- nvinfo : EIATTR_KPARAM_INFO
	.align		4
.L_13:
        /*0028*/ 	.byte	0x04, 0x17
        /*002a*/ 	.short	(.L_15 - .L_14)
.L_14:
        /*002c*/ 	.word	0x00000000
        /*0030*/ 	.short	0x0000
        /*0032*/ 	.short	0x0000
        /*0034*/ 	.byte	0x00, 0xf0, 0x21, 0x00


	//----- nvinfo : EIATTR_SPARSE_MMA_MASK
	.align		4
.L_15:
        /*0038*/ 	.byte	0x03, 0x50
        /*003a*/ 	.short	0x0000


	//----- nvinfo : EIATTR_MAXREG_COUNT
	.align		4
        /*003c*/ 	.byte	0x03, 0x1b
        /*003e*/ 	.short	0x00ff


	//----- nvinfo : EIATTR_NUM_BARRIERS
	.align		4
        /*0040*/ 	.byte	0x02, 0x4c
        /*0042*/ 	.byte	0x01
	.zero		1


	//----- nvinfo : EIATTR_MERCURY_ISA_VERSION
	.align		4
        /*0044*/ 	.byte	0x03, 0x5f
        /*0046*/ 	.short	0x0101


	//----- nvinfo : EIATTR_VRC_CTA_INIT_COUNT
	.align		4
        /*0048*/ 	.byte	0x02, 0x4a
	.zero		1
	.zero		1


	//----- nvinfo : EIATTR_EXIT_INSTR_OFFSETS
	.align		4
        /*004c*/ 	.byte	0x04, 0x1c
        /*004e*/ 	.short	(.L_17 - .L_16)


	//   ....[0]....
.L_16:
        /*0050*/ 	.word	0x000006c0


	//   ....[1]....
        /*0054*/ 	.word	0x000009f0


	//   ....[2]....
        /*0058*/ 	.word	0x00000a40


	//----- nvinfo : EIATTR_CRS_STACK_SIZE
	.align		4
.L_17:
        /*005c*/ 	.byte	0x04, 0x1e
        /*005e*/ 	.short	(.L_19 - .L_18)
.L_18:
        /*0060*/ 	.word	0x00000000


	//----- nvinfo : EIATTR_CBANK_PARAM_SIZE
	.align		4
.L_19:
        /*0064*/ 	.byte	0x03, 0x19
        /*0066*/ 	.short	0x0018


	//----- nvinfo : EIATTR_PARAM_CBANK
	.align		4
        /*0068*/ 	.byte	0x04, 0x0a
        /*006a*/ 	.short	(.L_21 - .L_20)
	.align		4
.L_20:
        /*006c*/ 	.word	index@(.nv.constant0.main_$ck_L16_1)
        /*0070*/ 	.short	0x0380
        /*0072*/ 	.short	0x0018


	//----- nvinfo : EIATTR_SW_WAR
	.align		4
.L_21:
        /*0074*/ 	.byte	0x04, 0x36
        /*0076*/ 	.short	(.L_23 - .L_22)
.L_22:
        /*0078*/ 	.word	0x00000008
.L_23:


//--------------------- .nv.callgraph             --------------------------
	.section	.nv.callgraph,"",@"SHT_CUDA_CALLGRAPH"
	.align	4
	.sectionentsize	8
	.align		4
        /*0000*/ 	.word	0x00000000
	.align		4
        /*0004*/ 	.word	0xffffffff
	.align		4
        /*0008*/ 	.word	0x00000000
	.align		4
        /*000c*/ 	.word	0xfffffffe
	.align		4
        /*0010*/ 	.word	0x00000000
	.align		4
        /*0014*/ 	.word	0xfffffffd
	.align		4
        /*0018*/ 	.word	0x00000000
	.align		4
        /*001c*/ 	.word	0xfffffffc


//--------------------- .text.main_$ck_L16_1      --------------------------
	.section	.text.main_$ck_L16_1,"ax",@progbits
	.align	128
.text.main_$ck_L16_1:
        .type           main_$ck_L16_1,@function
        .size           main_$ck_L16_1,(.L_x_19 - main_$ck_L16_1)
        .other          main_$ck_L16_1,@"STO_CUDA_ENTRY STV_DEFAULT"
main_$ck_L16_1:
[----:B------:R-:W-:Y:S01]  /*0000*/  LDC R1, c[0x0][0x37c] ;  /* 0x0000df00ff017b82 */ /* 0x000fe20000000800 */
[----:B------:R-:W0:Y:S01]  /*0010*/  S2R R0, SR_CTAID.X ;  /* 0x0000000000007919 */ /* 0x000e220000002500 */
[----:B------:R-:W1:Y:S06]  /*0020*/  LDCU UR4, c[0x0][0x370] ;  /* 0x00006e00ff0477ac */ /* 0x000e6c0008000800 */
[----:B------:R-:W2:Y:S01]  /*0030*/  LDC R6, c[0x0][0x370] ;  /* 0x0000dc00ff067b82 */ /* 0x000ea20000000800 */
[----:B------:R-:W-:Y:S01]  /*0040*/  BSSY.RECONVERGENT B0, `(.L_x_0) ;  /* 0x0000026000007945 */ /* 0x000fe20003800200 */
[----:B------:R-:W0:Y:S01]  /*0050*/  S2R R7, SR_TID.X ;  /* 0x0000000000077919 */ /* 0x000e220000002100 */
[----:B------:R-:W1:Y:S01]  /*0060*/  LDCU UR5, c[0x0][0x360] ;  /* 0x00006c00ff0577ac */ /* 0x000e620008000800 */
[----:B------:R-:W-:Y:S01]  /*0070*/  CS2R R4, SRZ ;  /* 0x0000000000047805 */ /* 0x000fe2000001ff00 */
[----:B------:R-:W3:Y:S01]  /*0080*/  LDCU UR7, c[0x0][0x360] ;  /* 0x00006c00ff0777ac */ /* 0x000ee20008000800 */
[----:B-1----:R-:W-:-:S02]  /*0090*/  UIMAD UR4, UR4, UR5, URZ ;  /* 0x00000005040472a4 */ /* 0x002fc4000f8e02ff */
[----:B0-----:R-:W-:-:S05]  /*00a0*/  IMAD R7, R0, UR5, R7 ;  /* 0x0000000500077c24 */ /* 0x001fca000f8e0207 */
[----:B------:R-:W-:-:S13]  /*00b0*/  ISETP.GE.AND P0, PT, R7, 0x5f5e100, PT ;  /* 0x05f5e1000700780c */ /* 0x000fda0003f06270 */
[----:B--23--:R-:W-:Y:S05]  /*00c0*/  @P0 BRA `(.L_x_1) ;  /* 0x0000000000740947 */ /* 0x00cfea0003800000 */
.L_x_4:
[----:B------:R-:W-:Y:S01]  /*00d0*/  VIADD R2, R7, 0x1 ;  /* 0x0000000107027836 */ /* 0x000fe20000000000 */
[----:B------:R-:W-:Y:S01]  /*00e0*/  UMOV UR8, 0xe0000000 ;  /* 0xe000000000087882 */ /* 0x000fe20000000000 */
[----:B------:R-:W-:Y:S01]  /*00f0*/  UMOV UR9, 0x3e45798e ;  /* 0x3e45798e00097882 */ /* 0x000fe20000000000 */
[----:B------:R-:W-:Y:S02]  /*0100*/  BSSY.RECONVERGENT B1, `(.L_x_2) ;  /* 0x0000015000017945 */ /* 0x000fe40003800200 */
[----:B------:R-:W-:-:S05]  /*0110*/  I2FP.F32.S32 R2, R2 ;  /* 0x0000000200027245 */ /* 0x000fca0000201400 */
[----:B------:R-:W-:-:S04]  /*0120*/  FADD R12, R2, -0.5 ;  /* 0xbf000000020c7421 */ /* 0x000fc80000000000 */
[----:B------:R-:W0:Y:S02]  /*0130*/  F2F.F64.F32 R2, R12 ;  /* 0x0000000c00027310 */ /* 0x000e240000201800 */
[----:B0-----:R-:W-:-:S08]  /*0140*/  DMUL R2, R2, UR8 ;  /* 0x0000000802027c28 */ /* 0x001fd00008000000 */
[----:B------:R-:W-:Y:S01]  /*0150*/  DFMA R8, R2, R2, 1 ;  /* 0x3ff000000208742b */ /* 0x000fe20000000002 */
[----:B------:R-:W-:-:S05]  /*0160*/  IMAD.MOV.U32 R2, RZ, RZ, 0x1 ;  /* 0x00000001ff027424 */ /* 0x000fca00078e00ff */
[----:B------:R-:W0:Y:S02]  /*0170*/  MUFU.RCP64H R3, R9 ;  /* 0x0000000900037308 */ /* 0x000e240000001800 */
[----:B0-----:R-:W-:-:S08]  /*0180*/  DFMA R10, -R8, R2, 1 ;  /* 0x3ff00000080a742b */ /* 0x001fd00000000102 */
[----:B------:R-:W-:-:S08]  /*0190*/  DFMA R10, R10, R10, R10 ;  /* 0x0000000a0a0a722b */ /* 0x000fd0000000000a */
[----:B------:R-:W-:-:S08]  /*01a0*/  DFMA R10, R2, R10, R2 ;  /* 0x0000000a020a722b */ /* 0x000fd00000000002 */
[----:B------:R-:W-:-:S08]  /*01b0*/  DFMA R2, -R8, R10, 1 ;  /* 0x3ff000000802742b */ /* 0x000fd0000000010a */
[----:B------:R-:W-:-:S08]  /*01c0*/  DFMA R2, R10, R2, R10 ;  /* 0x000000020a02722b */ /* 0x000fd0000000000a */
[----:B------:R-:W-:-:S08]  /*01d0*/  DMUL R10, R2, 4 ;  /* 0x40100000020a7828 */ /* 0x000fd00000000000 */
[----:B------:R-:W-:-:S08]  /*01e0*/  DFMA R12, -R8, R10, 4 ;  /* 0x40100000080c742b */ /* 0x000fd0000000010a */
[----:B------:R-:W-:-:S10]  /*01f0*/  DFMA R2, R2, R12, R10 ;  /* 0x0000000c0202722b */ /* 0x000fd4000000000a */
[----:B------:R-:W-:-:S05]  /*0200*/  FFMA R10, RZ, R9, R3 ;  /* 0x00000009ff0a7223 */ /* 0x000fca0000000003 */
[----:B------:R-:W-:-:S13]  /*0210*/  FSETP.GT.AND P0, PT, |R10|, 1.469367938527859385e-39, PT ;  /* 0x001000000a00780b */ /* 0x000fda0003f04200 */
[----:B------:R-:W-:Y:S05]  /*0220*/  @P0 BRA `(.L_x_3) ;  /* 0x0000000000080947 */ /* 0x000fea0003800000 */
[----:B------:R-:W-:-:S07]  /*0230*/  MOV R12, 0x250 ;  /* 0x00000250000c7802 */ /* 0x000fce0000000f00 */
[----:B------:R-:W-:Y:S05]  /*0240*/  CALL.REL.NOINC `($__internal_0_$__cuda_sm20_div_rn_f64_full) ;  /* 0x0000000800007944 */ /* 0x000fea0003c00000 */
.L_x_3:
[----:B------:R-:W-:Y:S05]  /*0250*/  BSYNC.RECONVERGENT B1 ;  /* 0x0000000000017941 */ /* 0x000fea0003800200 */
.L_x_2:
[----:B------:R-:W-:Y:S01]  /*0260*/  VIADD R7, R7, UR4 ;  /* 0x0000000407077c36 */ /* 0x000fe20008000000 */
[----:B------:R-:W-:-:S04]  /*0270*/  DADD R4, R2, R4 ;  /* 0x0000000002047229 */ /* 0x000fc80000000004 */
[----:B------:R-:W-:-:S13]  /*0280*/  ISETP.GE.AND P0, PT, R7, 0x5f5e100, PT ;  /* 0x05f5e1000700780c */ /* 0x000fda0003f06270 */
[----:B------:R-:W-:Y:S05]  /*0290*/  @!P0 BRA `(.L_x_4) ;  /* 0xfffffffc008c8947 */ /* 0x000fea000383ffff */
.L_x_1:
[----:B------:R-:W-:Y:S05]  /*02a0*/  BSYNC.RECONVERGENT B0 ;  /* 0x0000000000007941 */ /* 0x000fea0003800200 */
.L_x_0:
[----:B------:R-:W0:Y:S01]  /*02b0*/  S2R R3, SR_TID.X ;  /* 0x0000000000037919 */ /* 0x000e220000002100 */
[----:B------:R-:W1:Y:S01]  /*02c0*/  S2UR UR6, SR_CgaCtaId ;  /* 0x00000000000679c3 */ /* 0x000e620000008800 */
[----:B------:R-:W-:Y:S01]  /*02d0*/  UMOV UR5, 0x400 ;  /* 0x0000040000057882 */ /* 0x000fe20000000000 */
[----:B------:R-:W-:Y:S01]  /*02e0*/  BSSY.RECONVERGENT B0, `(.L_x_5) ;  /* 0x0000024000007945 */ /* 0x000fe20003800200 */
[----:B------:R-:W-:-:S04]  /*02f0*/  UIADD3 UR4, UPT, UPT, UR5, 0x8, URZ ;  /* 0x0000000805047890 */ /* 0x000fc8000fffe0ff */
[----:B-1----:R-:W-:Y:S02]  /*0300*/  ULEA UR4, UR6, UR4, 0x18 ;  /* 0x0000000406047291 */ /* 0x002fe4000f8ec0ff */
[----:B------:R-:W-:-:S04]  /*0310*/  ULEA UR10, UR6, UR5, 0x18 ;  /* 0x00000005060a7291 */ /* 0x000fc8000f8ec0ff */
[C---:B0-----:R-:W-:Y:S02]  /*0320*/  LEA R7, R3.reuse, UR4, 0x3 ;  /* 0x0000000403077c11 */ /* 0x041fe4000f8e18ff */
[C---:B------:R-:W-:Y:S02]  /*0330*/  ISETP.GE.U32.AND P1, PT, R3.reuse, 0x40, PT ;  /* 0x000000400300780c */ /* 0x040fe40003f26070 */
[C---:B------:R-:W-:Y:S01]  /*0340*/  ISETP.GE.U32.AND P2, PT, R3.reuse, 0x20, PT ;  /* 0x000000200300780c */ /* 0x040fe20003f46070 */
[----:B------:R-:W-:Y:S01]  /*0350*/  STS.64 [R7], R4 ;  /* 0x0000000407007388 */ /* 0x000fe20000000a00 */
[----:B------:R-:W-:Y:S01]  /*0360*/  BAR.SYNC.DEFER_BLOCKING 0x0 ;  /* 0x0000000000007b1d */ /* 0x000fe20000010000 */
[----:B------:R-:W-:-:S08]  /*0370*/  ISETP.NE.U32.AND P3, PT, R3, RZ, PT ;  /* 0x000000ff0300720c */ /* 0x000fd00003f65070 */
[----:B------:R-:W-:Y:S01]  /*0380*/  @!P1 LEA R10, R3, UR4, 0x3 ;  /* 0x00000004030a9c11 */ /* 0x000fe2000f8e18ff */
[----:B------:R-:W-:Y:S05]  /*0390*/  LDS.64 R8, [R7] ;  /* 0x0000000007087984 */ /* 0x000fea0000000a00 */
[----:B------:R-:W0:Y:S02]  /*03a0*/  @!P1 LDS.64 R10, [R10+0x200] ;  /* 0x000200000a0a9984 */ /* 0x000e240000000a00 */
[----:B0-----:R-:W-:-:S07]  /*03b0*/  @!P1 DADD R8, R8, R10 ;  /* 0x0000000008089229 */ /* 0x001fce000000000a */
[----:B------:R0:W-:Y:S01]  /*03c0*/  @!P1 STS.64 [R7], R8 ;  /* 0x0000000807009388 */ /* 0x0001e20000000a00 */
[----:B------:R-:W-:Y:S06]  /*03d0*/  BAR.SYNC.DEFER_BLOCKING 0x0 ;  /* 0x0000000000007b1d */ /* 0x000fec0000010000 */
[----:B------:R-:W-:Y:S05]  /*03e0*/  @P2 BRA `(.L_x_6) ;  /* 0x00000000004c2947 */ /* 0x000fea0003800000 */
[----:B------:R-:W-:-:S05]  /*03f0*/  LEA R2, R3, UR4, 0x3 ;  /* 0x0000000403027c11 */ /* 0x000fca000f8e18ff */
[----:B------:R-:W1:Y:S02]  /*0400*/  LDS.64 R4, [R2+0x100] ;  /* 0x0001000002047984 */ /* 0x000e640000000a00 */
[----:B-1----:R-:W-:-:S07]  /*0410*/  DADD R4, R4, R8 ;  /* 0x0000000004047229 */ /* 0x002fce0000000008 */
[----:B------:R-:W-:Y:S04]  /*0420*/  STS.64 [R7], R4 ;  /* 0x0000000407007388 */ /* 0x000fe80000000a00 */
[----:B0-----:R-:W0:Y:S02]  /*0430*/  LDS.64 R8, [R2+0x80] ;  /* 0x0000800002087984 */ /* 0x001e240000000a00 */
[----:B0-----:R-:W-:-:S07]  /*0440*/  DADD R8, R4, R8 ;  /* 0x0000000004087229 */ /* 0x001fce0000000008 */
[----:B------:R-:W-:Y:S04]  /*0450*/  STS.64 [R7], R8 ;  /* 0x0000000807007388 */ /* 0x000fe80000000a00 */
[----:B------:R-:W0:Y:S02]  /*0460*/  LDS.64 R10, [R2+0x40] ;  /* 0x00004000020a7984 */ /* 0x000e240000000a00 */
        /* <DEDUP_REMOVED lines=10> */
[----:B------:R1:W-:Y:S04]  /*0510*/  STS.64 [R7], R4 ;  /* 0x0000000407007388 */ /* 0x0003e80000000a00 */
.L_x_6:
[----:B------:R-:W-:Y:S05]  /*0520*/  BSYNC.RECONVERGENT B0 ;  /* 0x0000000000007941 */ /* 0x000fea0003800200 */
.L_x_5:
[----:B------:R-:W-:Y:S08]  /*0530*/  BAR.SYNC.DEFER_BLOCKING 0x0 ;  /* 0x0000000000007b1d */ /* 0x000ff00000010000 */
[----:B0-----:R-:W0:Y:S01]  /*0540*/  @!P3 LDC.64 R8, c[0x0][0x390] ;  /* 0x0000e400ff08bb82 */ /* 0x001e220000000a00 */
[----:B------:R-:W2:Y:S01]  /*0550*/  LDCU.64 UR8, c[0x0][0x358] ;  /* 0x00006b00ff0877ac */ /* 0x000ea20008000a00 */
[----:B-1----:R-:W2:Y:S06]  /*0560*/  LDS.64 R4, [UR10+0x8] ;  /* 0x0000080aff047984 */ /* 0x002eac0008000a00 */
[----:B------:R-:W-:Y:S01]  /*0570*/  BAR.SYNC.DEFER_BLOCKING 0x0 ;  /* 0x0000000000007b1d */ /* 0x000fe20000010000 */
[----:B0-----:R-:W-:-:S04]  /*0580*/  @!P3 LEA R8, P0, R0, R8, 0x3 ;  /* 0x000000080008b211 */ /* 0x001fc800078018ff */
[----:B------:R-:W-:-:S05]  /*0590*/  @!P3 LEA.HI.X R9, R0, R9, RZ, 0x3, P0 ;  /* 0x000000090009b211 */ /* 0x000fca00000f1cff */
[----:B--2---:R0:W-:Y:S01]  /*05a0*/  @!P3 STG.E.64 desc[UR8][R8.64], R4 ;  /* 0x000000040800b986 */ /* 0x0041e2000c101b08 */
[----:B------:R-:W-:Y:S06]  /*05b0*/  MEMBAR.SC.GPU ;  /* 0x0000000000007992 */ /* 0x000fec0000002000 */
[----:B------:R-:W-:-:S00]  /*05c0*/  ERRBAR ;  /* 0x00000000000079ab */ /* 0x000fc00000000000 */
[----:B------:R-:W-:Y:S06]  /*05d0*/  CGAERRBAR ;  /* 0x00000000000075ab */ /* 0x000fec0000000000 */
[----:B------:R-:W-:Y:S01]  /*05e0*/  CCTL.IVALL ;  /* 0x00000000ff00798f */ /* 0x000fe20002000000 */
[----:B------:R-:W-:Y:S04]  /*05f0*/  BSSY.RECONVERGENT B0, `(.L_x_7) ;  /* 0x0000009000007945 */ /* 0x000fe80003800200 */
[----:B------:R-:W-:Y:S05]  /*0600*/  @P3 BRA `(.L_x_8) ;  /* 0x00000000001c3947 */ /* 0x000fea0003800000 */
[----:B0-----:R-:W0:Y:S01]  /*0610*/  LDC.64 R4, c[0x0][0x388] ;  /* 0x0000e200ff047b82 */ /* 0x001e220000000a00 */
[----:B------:R-:W-:Y:S02]  /*0620*/  ISETP.NE.U32.AND P0, PT, R0, RZ, PT ;  /* 0x000000ff0000720c */ /* 0x000fe40003f05070 */
[----:B------:R-:W-:-:S04]  /*0630*/  IADD3 R0, PT, PT, -R6, 0x1, RZ ;  /* 0x0000000106007810 */ /* 0x000fc80007ffe1ff */
[----:B------:R-:W-:-:S05]  /*0640*/  SEL R9, R0, 0x1, !P0 ;  /* 0x0000000100097807 */ /* 0x000fca0004000000 */
[----:B0-----:R-:W2:Y:S02]  /*0650*/  ATOMG.E.ADD.S32.STRONG.GPU PT, R4, desc[UR8][R4.64], R9 ;  /* 0x80000009040479a8 */ /* 0x001ea400081ef308 */
[----:B--2---:R-:W-:-:S05]  /*0660*/  IMAD.IADD R0, R9, 0x1, R4 ;  /* 0x0000000109007824 */ /* 0x004fca00078e0204 */
[----:B------:R1:W-:Y:S02]  /*0670*/  STS [UR10], R0 ;  /* 0x00000000ff007988 */ /* 0x0003e4000800080a */
.L_x_8:
[----:B------:R-:W-:Y:S05]  /*0680*/  BSYNC.RECONVERGENT B0 ;  /* 0x0000000000007941 */ /* 0x000fea0003800200 */
.L_x_7:
[----:B------:R-:W-:Y:S06]  /*0690*/  BAR.SYNC.DEFER_BLOCKING 0x0 ;  /* 0x0000000000007b1d */ /* 0x000fec0000010000 */
[----:B-1----:R-:W1:Y:S02]  /*06a0*/  LDS R0, [UR10] ;  /* 0x0000000aff007984 */ /* 0x002e640008000800 */
[----:B-1----:R-:W-:-:S13]  /*06b0*/  ISETP.NE.AND P0, PT, R0, RZ, PT ;  /* 0x000000ff0000720c */ /* 0x002fda0003f05270 */
[----:B------:R-:W-:Y:S05]  /*06c0*/  @P0 EXIT ;  /* 0x000000000000094d */ /* 0x000fea0003800000 */
[C---:B------:R-:W-:Y:S01]  /*06d0*/  ISETP.GE.U32.AND P0, PT, R3.reuse, R6, PT ;  /* 0x000000060300720c */ /* 0x040fe20003f06070 */
[----:B------:R-:W1:Y:S01]  /*06e0*/  LDCU.64 UR12, c[0x0][0x390] ;  /* 0x00007200ff0c77ac */ /* 0x000e620008000a00 */
[----:B------:R-:W-:Y:S01]  /*06f0*/  BSSY.RECONVERGENT B0, `(.L_x_9) ;  /* 0x000000f000007945 */ /* 0x000fe20003800200 */
[----:B------:R-:W-:Y:S02]  /*0700*/  @!P1 LEA R10, R3, UR4, 0x3 ;  /* 0x00000004030a9c11 */ /* 0x000fe4000f8e18ff */
[----:B0-----:R-:W-:-:S08]  /*0710*/  CS2R R4, SRZ ;  /* 0x0000000000047805 */ /* 0x001fd0000001ff00 */
[----:B------:R-:W-:Y:S05]  /*0720*/  @P0 BRA `(.L_x_10) ;  /* 0x00000000002c0947 */ /* 0x000fea0003800000 */
[----:B------:R-:W-:-:S07]  /*0730*/  IMAD.MOV.U32 R11, RZ, RZ, R3 ;  /* 0x000000ffff0b7224 */ /* 0x000fce00078e0003 */
.L_x_11:
[----:B------:R-:W-:Y:S02]  /*0740*/  SHF.R.S32.HI R0, RZ, 0x1f, R11 ;  /* 0x0000001fff007819 */ /* 0x000fe4000001140b */
[----:B-1----:R-:W-:-:S04]  /*0750*/  LEA R8, P0, R11, UR12, 0x3 ;  /* 0x0000000c0b087c11 */ /* 0x002fc8000f8018ff */
[----:B------:R-:W-:-:S06]  /*0760*/  LEA.HI.X R9, R11, UR13, R0, 0x3, P0 ;  /* 0x0000000d0b097c11 */ /* 0x000fcc00080f1c00 */
[----:B------:R-:W2:Y:S01]  /*0770*/  LDG.E.64 R8, desc[UR8][R8.64] ;  /* 0x0000000808087981 */ /* 0x000ea2000c1e1b00 */
[----:B------:R-:W-:-:S05]  /*0780*/  VIADD R11, R11, UR7 ;  /* 0x000000070b0b7c36 */ /* 0x000fca0008000000 */
[----:B------:R-:W-:Y:S02]  /*0790*/  ISETP.GE.U32.AND P0, PT, R11, R6, PT ;  /* 0x000000060b00720c */ /* 0x000fe40003f06070 */
[----:B------:R-:W-:-:S04]  /*07a0*/  SHF.R.S32.HI R0, RZ, 0x1f, R11 ;  /* 0x0000001fff007819 */ /* 0x000fc8000001140b */
[----:B------:R-:W-:Y:S01]  /*07b0*/  ISETP.GE.AND.EX P0, PT, R0, RZ, PT, P0 ;  /* 0x000000ff0000720c */ /* 0x000fe20003f06300 */
[----:B--2---:R-:W-:-:S12]  /*07c0*/  DADD R4, R8, R4 ;  /* 0x0000000008047229 */ /* 0x004fd80000000004 */
[----:B------:R-:W-:Y:S05]  /*07d0*/  @!P0 BRA `(.L_x_11) ;  /* 0xfffffffc00d88947 */ /* 0x000fea000383ffff */
.L_x_10:
[----:B-1----:R-:W-:Y:S05]  /*07e0*/  BSYNC.RECONVERGENT B0 ;  /* 0x0000000000007941 */ /* 0x002fea0003800200 */
.L_x_9:
[----:B------:R-:W-:Y:S01]  /*07f0*/  STS.64 [R7], R4 ;  /* 0x0000000407007388 */ /* 0x000fe20000000a00 */
[----:B------:R-:W-:Y:S01]  /*0800*/  BSSY.RECONVERGENT B0, `(.L_x_12) ;  /* 0x000001b000007945 */ /* 0x000fe20003800200 */
[----:B------:R-:W-:Y:S06]  /*0810*/  BAR.SYNC.DEFER_BLOCKING 0x0 ;  /* 0x0000000000007b1d */ /* 0x000fec0000010000 */
[----:B------:R-:W-:Y:S04]  /*0820*/  LDS.64 R8, [R7] ;  /* 0x0000000007087984 */ /* 0x000fe80000000a00 */
        /* <DEDUP_REMOVED lines=24> */
.L_x_13:
[----:B------:R-:W-:Y:S05]  /*09b0*/  BSYNC.RECONVERGENT B0 ;  /* 0x0000000000007941 */ /* 0x000fea0003800200 */
.L_x_12:
[----:B------:R-:W-:Y:S06]  /*09c0*/  BAR.SYNC.DEFER_BLOCKING 0x0 ;  /* 0x0000000000007b1d */ /* 0x000fec0000010000 */
[----:B-1----:R-:W1:Y:S02]  /*09d0*/  LDS.64 R2, [UR10+0x8] ;  /* 0x0000080aff027984 */ /* 0x002e640008000a00 */
[----:B------:R-:W-:Y:S06]  /*09e0*/  BAR.SYNC.DEFER_BLOCKING 0x0 ;  /* 0x0000000000007b1d */ /* 0x000fec0000010000 */
[----:B------:R-:W-:Y:S05]  /*09f0*/  @P3 EXIT ;  /* 0x000000000000394d */ /* 0x000fea0003800000 */
[----:B------:R-:W0:Y:S02]  /*0a00*/  LDC.64 R4, c[0x0][0x380] ;  /* 0x0000e000ff047b82 */ /* 0x000e240000000a00 */
[----:B0-----:R-:W1:Y:S02]  /*0a10*/  LDG.E.64 R6, desc[UR8][R4.64] ;  /* 0x0000000804067981 */ /* 0x001e64000c1e1b00 */
[----:B-1----:R-:W-:-:S07]  /*0a20*/  DADD R2, R2, R6 ;  /* 0x0000000002027229 */ /* 0x002fce0000000006 */
[----:B------:R-:W-:Y:S01]  /*0a30*/  STG.E.64 desc[UR8][R4.64], R2 ;  /* 0x0000000204007986 */ /* 0x000fe2000c101b08 */
[----:B------:R-:W-:Y:S05]  /*0a40*/  EXIT ;  /* 0x000000000000794d */ /* 0x000fea0003800000 */
        .weak           $__internal_0_$__cuda_sm20_div_rn_f64_full
        .type           $__internal_0_$__cuda_sm20_div_rn_f64_full,@function
        .size           $__internal_0_$__cuda_sm20_div_rn_f64_full,(.L_x_19 - $__internal_0_$__cuda_sm20_div_rn_f64_full)
$__internal_0_$__cuda_sm20_div_rn_f64_full:
[C---:B------:R-:W-:Y:S01]  /*0a50*/  FSETP.GEU.AND P0, PT, |R9|.reuse, 1.469367938527859385e-39, PT ;  /* 0x001000000900780b */ /* 0x040fe20003f0e200 */
[----:B------:R-:W-:Y:S01]  /*0a60*/  IMAD.MOV.U32 R10, RZ, RZ, 0x1 ;  /* 0x00000001ff0a7424 */ /* 0x000fe200078e00ff */
[C---:B------:R-:W-:Y:S01]  /*0a70*/  LOP3.LUT R2, R9.reuse, 0x800fffff, RZ, 0xc0, !PT ;  /* 0x800fffff09027812 */ /* 0x040fe200078ec0ff */
[----:B------:R-:W-:Y:S01]  /*0a80*/  IMAD.MOV.U32 R21, RZ, RZ, 0x40100000 ;  /* 0x40100000ff157424 */ /* 0x000fe200078e00ff */
[----:B------:R-:W-:Y:S01]  /*0a90*/  LOP3.LUT R20, R9, 0x7ff00000, RZ, 0xc0, !PT ;  /* 0x7ff0000009147812 */ /* 0x000fe200078ec0ff */
[----:B------:R-:W-:Y:S01]  /*0aa0*/  IMAD.MOV.U32 R13, RZ, RZ, 0x1ca00000 ;  /* 0x1ca00000ff0d7424 */ /* 0x000fe200078e00ff */
[----:B------:R-:W-:Y:S01]  /*0ab0*/  LOP3.LUT R3, R2, 0x3ff00000, RZ, 0xfc, !PT ;  /* 0x3ff0000002037812 */ /* 0x000fe200078efcff */
[----:B------:R-:W-:Y:S01]  /*0ac0*/  IMAD.MOV.U32 R2, RZ, RZ, R8 ;  /* 0x000000ffff027224 */ /* 0x000fe200078e0008 */
[----:B------:R-:W-:Y:S01]  /*0ad0*/  ISETP.LE.U32.AND P1, PT, R20, 0x40100000, PT ;  /* 0x401000001400780c */ /* 0x000fe20003f23070 */
[----:B------:R-:W-:Y:S01]  /*0ae0*/  VIADD R22, R21, 0xffffffff ;  /* 0xffffffff15167836 */ /* 0x000fe20000000000 */
[----:B------:R-:W-:Y:S03]  /*0af0*/  BSSY.RECONVERGENT B2, `(.L_x_14) ;  /* 0x0000040000027945 */ /* 0x000fe60003800200 */
[----:B------:R-:W-:-:S06]  /*0b00*/  @!P0 DMUL R2, R8, 8.98846567431157953865e+307 ;  /* 0x7fe0000008028828 */ /* 0x000fcc0000000000 */
[----:B------:R-:W0:Y:S04]  /*0b10*/  MUFU.RCP64H R11, R3 ;  /* 0x00000003000b7308 */ /* 0x000e280000001800 */
[----:B------:R-:W-:Y:S02]  /*0b20*/  @!P0 LOP3.LUT R20, R3, 0x7ff00000, RZ, 0xc0, !PT ;  /* 0x7ff0000003148812 */ /* 0x000fe400078ec0ff */
[----:B------:R-:W-:-:S03]  /*0b30*/  ISETP.GT.U32.AND P0, PT, R22, 0x7feffffe, PT ;  /* 0x7feffffe1600780c */ /* 0x000fc60003f04070 */
[----:B------:R-:W-:-:S05]  /*0b40*/  VIADD R22, R20, 0xffffffff ;  /* 0xffffffff14167836 */ /* 0x000fca0000000000 */
[----:B------:R-:W-:Y:S01]  /*0b50*/  ISETP.GT.U32.OR P0, PT, R22, 0x7feffffe, P0 ;  /* 0x7feffffe1600780c */ /* 0x000fe20000704470 */
[----:B0-----:R-:W-:-:S08]  /*0b60*/  DFMA R14, R10, -R2, 1 ;  /* 0x3ff000000a0e742b */ /* 0x001fd00000000802 */
[----:B------:R-:W-:-:S08]  /*0b70*/  DFMA R14, R14, R14, R14 ;  /* 0x0000000e0e0e722b */ /* 0x000fd0000000000e */
[----:B------:R-:W-:-:S08]  /*0b80*/  DFMA R14, R10, R14, R10 ;  /* 0x0000000e0a0e722b */ /* 0x000fd0000000000a */
[----:B------:R-:W-:-:S08]  /*0b90*/  DFMA R10, R14, -R2, 1 ;  /* 0x3ff000000e0a742b */ /* 0x000fd00000000802 */
[----:B------:R-:W-:Y:S01]  /*0ba0*/  DFMA R14, R14, R10, R14 ;  /* 0x0000000a0e0e722b */ /* 0x000fe2000000000e */
[----:B------:R-:W-:Y:S01]  /*0bb0*/  SEL R11, R13, 0x63400000, !P1 ;  /* 0x634000000d0b7807 */ /* 0x000fe20004800000 */
[----:B------:R-:W-:-:S06]  /*0bc0*/  IMAD.MOV.U32 R10, RZ, RZ, RZ ;  /* 0x000000ffff0a7224 */ /* 0x000fcc00078e00ff */
[----:B------:R-:W-:-:S08]  /*0bd0*/  DMUL R16, R14, R10 ;  /* 0x0000000a0e107228 */ /* 0x000fd00000000000 */
[----:B------:R-:W-:-:S08]  /*0be0*/  DFMA R18, R16, -R2, R10 ;  /* 0x800000021012722b */ /* 0x000fd0000000000a */
[----:B------:R-:W-:Y:S01]  /*0bf0*/  DFMA R14, R14, R18, R16 ;  /* 0x000000120e0e722b */ /* 0x000fe20000000010 */
[----:B------:R-:W-:Y:S10]  /*0c00*/  @P0 BRA `(.L_x_15) ;  /* 0x0000000000740947 */ /* 0x000ff40003800000 */
[----:B------:R-:W-:Y:S01]  /*0c10*/  LOP3.LUT R18, R9, 0x7ff00000, RZ, 0xc0, !PT ;  /* 0x7ff0000009127812 */ /* 0x000fe200078ec0ff */
[----:B------:R-:W-:-:S03]  /*0c20*/  IMAD.MOV.U32 R16, RZ, RZ, 0x40100000 ;  /* 0x40100000ff107424 */ /* 0x000fc600078e00ff */
[----:B------:R-:W-:Y:S01]  /*0c30*/  ISETP.LE.U32.AND P0, PT, R18, 0x40100000, PT ;  /* 0x401000001200780c */ /* 0x000fe20003f03070 */
[----:B------:R-:W-:-:S03]  /*0c40*/  IMAD.MOV R17, RZ, RZ, -R18 ;  /* 0x000000ffff117224 */ /* 0x000fc600078e0a12 */
[----:B------:R-:W-:Y:S02]  /*0c50*/  SEL R18, R13, 0x63400000, !P0 ;  /* 0x634000000d127807 */ /* 0x000fe40004000000 */
[----:B------:R-:W-:-:S04]  /*0c60*/  VIADDMNMX R16, R17, R16, 0xb9600000, !PT ;  /* 0xb960000011107446 */ /* 0x000fc80007800110 */
[----:B------:R-:W-:-:S05]  /*0c70*/  VIMNMX R13, PT, PT, R16, 0x46a00000, PT ;  /* 0x46a00000100d7848 */ /* 0x000fca0003fe0100 */
[----:B------:R-:W-:Y:S02]  /*0c80*/  IMAD.IADD R13, R13, 0x1, -R18 ;  /* 0x000000010d0d7824 */ /* 0x000fe400078e0a12 */
[----:B------:R-:W-:Y:S02]  /*0c90*/  IMAD.MOV.U32 R18, RZ, RZ, RZ ;  /* 0x000000ffff127224 */ /* 0x000fe400078e00ff */
[----:B------:R-:W-:-:S06]  /*0ca0*/  VIADD R19, R13, 0x7fe00000 ;  /* 0x7fe000000d137836 */ /* 0x000fcc0000000000 */
[----:B------:R-:W-:-:S10]  /*0cb0*/  DMUL R16, R14, R18 ;  /* 0x000000120e107228 */ /* 0x000fd40000000000 */
[----:B------:R-:W-:-:S13]  /*0cc0*/  FSETP.GTU.AND P0, PT, |R17|, 1.469367938527859385e-39, PT ;  /* 0x001000001100780b */ /* 0x000fda0003f0c200 */
[----:B------:R-:W-:Y:S05]  /*0cd0*/  @P0 BRA `(.L_x_16) ;  /* 0x0000000000840947 */ /* 0x000fea0003800000 */
[----:B------:R-:W-:Y:S01]  /*0ce0*/  DFMA R2, R14, -R2, R10 ;  /* 0x800000020e02722b */ /* 0x000fe2000000000a */
[----:B------:R-:W-:-:S09]  /*0cf0*/  IMAD.MOV.U32 R18, RZ, RZ, RZ ;  /* 0x000000ffff127224 */ /* 0x000fd200078e00ff */
[C---:B------:R-:W-:Y:S02]  /*0d00*/  FSETP.NEU.AND P0, PT, R3.reuse, RZ, PT ;  /* 0x000000ff0300720b */ /* 0x040fe40003f0d000 */
[----:B------:R-:W-:-:S04]  /*0d10*/  LOP3.LUT R9, R3, 0x80000000, R9, 0x48, !PT ;  /* 0x8000000003097812 */ /* 0x000fc800078e4809 */
[----:B------:R-:W-:-:S07]  /*0d20*/  LOP3.LUT R19, R9, R19, RZ, 0xfc, !PT ;  /* 0x0000001309137212 */ /* 0x000fce00078efcff */
[----:B------:R-:W-:Y:S05]  /*0d30*/  @!P0 BRA `(.L_x_16) ;  /* 0x00000000006c8947 */ /* 0x000fea0003800000 */
[----:B------:R-:W-:Y:S01]  /*0d40*/  IMAD.MOV R3, RZ, RZ, -R13 ;  /* 0x000000ffff037224 */ /* 0x000fe200078e0a0d */
[----:B------:R-:W-:Y:S01]  /*0d50*/  IADD3 R13, PT, PT, -R13, -0x43300000, RZ ;  /* 0xbcd000000d0d7810 */ /* 0x000fe20007ffe1ff */
[----:B------:R-:W-:-:S06]  /*0d60*/  IMAD.MOV.U32 R2, RZ, RZ, RZ ;  /* 0x000000ffff027224 */ /* 0x000fcc00078e00ff */
[----:B------:R-:W-:Y:S02]  /*0d70*/  DFMA R2, R16, -R2, R14 ;  /* 0x800000021002722b */ /* 0x000fe4000000000e */
[----:B------:R-:W-:-:S08]  /*0d80*/  DMUL.RP R14, R14, R18 ;  /* 0x000000120e0e7228 */ /* 0x000fd00000008000 */
[----:B------:R-:W-:Y:S02]  /*0d90*/  FSETP.NEU.AND P0, PT, |R3|, R13, PT ;  /* 0x0000000d0300720b */ /* 0x000fe40003f0d200 */
[----:B------:R-:W-:Y:S02]  /*0da0*/  LOP3.LUT R9, R15, R9, RZ, 0x3c, !PT ;  /* 0x000000090f097212 */ /* 0x000fe400078e3cff */
[----:B------:R-:W-:Y:S02]  /*0db0*/  FSEL R16, R14, R16, !P0 ;  /* 0x000000100e107208 */ /* 0x000fe40004000000 */
[----:B------:R-:W-:Y:S01]  /*0dc0*/  FSEL R17, R9, R17, !P0 ;  /* 0x0000001109117208 */ /* 0x000fe20004000000 */
[----:B------:R-:W-:Y:S06]  /*0dd0*/  BRA `(.L_x_16) ;  /* 0x0000000000447947 */ /* 0x000fec0003800000 */
.L_x_15:
[----:B------:R-:W-:-:S14]  /*0de0*/  DSETP.NAN.AND P0, PT, R8, R8, PT ;  /* 0x000000080800722a */ /* 0x000fdc0003f08000 */
[----:B------:R-:W-:Y:S05]  /*0df0*/  @P0 BRA `(.L_x_17) ;  /* 0x0000000000340947 */ /* 0x000fea0003800000 */
[----:B------:R-:W-:Y:S01]  /*0e00*/  ISETP.NE.AND P0, PT, R21, R20, PT ;  /* 0x000000141500720c */ /* 0x000fe20003f05270 */
[----:B------:R-:W-:Y:S02]  /*0e10*/  IMAD.MOV.U32 R16, RZ, RZ, 0x0 ;  /* 0x00000000ff107424 */ /* 0x000fe400078e00ff */
[----:B------:R-:W-:-:S10]  /*0e20*/  IMAD.MOV.U32 R17, RZ, RZ, -0x80000 ;  /* 0xfff80000ff117424 */ /* 0x000fd400078e00ff */
[----:B------:R-:W-:Y:S05]  /*0e30*/  @!P0 BRA `(.L_x_16) ;  /* 0x00000000002c8947 */ /* 0x000fea0003800000 */
[----:B------:R-:W-:Y:S02]  /*0e40*/  ISETP.NE.AND P0, PT, R21, 0x7ff00000, PT ;  /* 0x7ff000001500780c */ /* 0x000fe40003f05270 */
[----:B------:R-:W-:Y:S02]  /*0e50*/  LOP3.LUT R8, R9, 0x40100000, RZ, 0x3c, !PT ;  /* 0x4010000009087812 */ /* 0x000fe400078e3cff */
[----:B------:R-:W-:Y:S02]  /*0e60*/  ISETP.EQ.OR P0, PT, R20, RZ, !P0 ;  /* 0x000000ff1400720c */ /* 0x000fe40004702670 */
[----:B------:R-:W-:-:S11]  /*0e70*/  LOP3.LUT R17, R8, 0x80000000, RZ, 0xc0, !PT ;  /* 0x8000000008117812 */ /* 0x000fd600078ec0ff */
[----:B------:R-:W-:Y:S01]  /*0e80*/  @P0 LOP3.LUT R2, R17, 0x7ff00000, RZ, 0xfc, !PT ;  /* 0x7ff0000011020812 */ /* 0x000fe200078efcff */
[----:B------:R-:W-:Y:S02]  /*0e90*/  @!P0 IMAD.MOV.U32 R16, RZ, RZ, RZ ;  /* 0x000000ffff108224 */ /* 0x000fe400078e00ff */
[----:B------:R-:W-:Y:S02]  /*0ea0*/  @P0 IMAD.MOV.U32 R16, RZ, RZ, RZ ;  /* 0x000000ffff100224 */ /* 0x000fe400078e00ff */
[----:B------:R-:W-:Y:S01]  /*0eb0*/  @P0 IMAD.MOV.U32 R17, RZ, RZ, R2 ;  /* 0x000000ffff110224 */ /* 0x000fe200078e0002 */
[----:B------:R-:W-:Y:S06]  /*0ec0*/  BRA `(.L_x_16) ;  /* 0x0000000000087947 */ /* 0x000fec0003800000 */
.L_x_17:
[----:B------:R-:W-:Y:S01]  /*0ed0*/  LOP3.LUT R17, R9, 0x80000, RZ, 0xfc, !PT ;  /* 0x0008000009117812 */ /* 0x000fe200078efcff */
[----:B------:R-:W-:-:S07]  /*0ee0*/  IMAD.MOV.U32 R16, RZ, RZ, R8 ;  /* 0x000000ffff107224 */ /* 0x000fce00078e0008 */
.L_x_16:
[----:B------:R-:W-:Y:S05]  /*0ef0*/  BSYNC.RECONVERGENT B2 ;  /* 0x0000000000027941 */ /* 0x000fea0003800200 */
.L_x_14:
[----:B------:R-:W-:Y:S02]  /*0f00*/  IMAD.MOV.U32 R13, RZ, RZ, 0x0 ;  /* 0x00000000ff0d7424 */ /* 0x000fe400078e00ff */
[----:B------:R-:W-:Y:S02]  /*0f10*/  IMAD.MOV.U32 R2, RZ, RZ, R16 ;  /* 0x000000ffff027224 */ /* 0x000fe400078e0010 */
[----:B------:R-:W-:Y:S01]  /*0f20*/  IMAD.MOV.U32 R3, RZ, RZ, R17 ;  /* 0x000000ffff037224 */ /* 0x000fe200078e0011 */
[----:B------:R-:W-:Y:S06]  /*0f30*/  RET.REL.NODEC R12 `(main_$ck_L16_1) ;  /* 0xfffffff00c307950 */ /* 0x000fec0003c3ffff */
.L_x_18:
[----:B------:R-:W-:-:S00]  /*0f40*/  BRA `(.L_x_18) ;  /* 0xfffffffc00fc7947 */ /* 0x000fc0000383ffff */
[----:B------:R-:W-:-:S00]  /*0f50*/  NOP ;  /* 0x0000000000007918 */ /* 0x000fc00000000000 */
        /* <DEDUP_REMOVED lines=10> */
.L_x_19:


//--------------------- .nv.shared.main_$ck_L16_1 --------------------------
	.section	.nv.shared.main_$ck_L16_1,"aw",@nobits
	.sectionflags	@""
	.align	8
.nv.shared.main_$ck_L16_1:
	.zero		2056


//--------------------- .nv.shared.reserved.0     --------------------------
	.section	.nv.shared.reserved.0,"aw",@nobits
	.weak		__nv_reservedSMEM_offset_0_alias
	.size		__nv_reservedSMEM_offset_0_alias, 0, 64
	.other		__nv_reservedSMEM_offset_0_alias,@"STO_CUDA_RESERVED_SHARED STV_DEFAULT"
__nv_reservedSMEM_offset_0_alias:
	.zero		0
	.zero		64


//--------------------- .nv.constant0.main_$ck_L16_1 --------------------------
	.section	.nv.constant0.main_$ck_L16_1,"a",@progbits
	.sectionflags	@""
	.align	4
.nv.constant0.main_$ck_L16_1:
	.zero		920


//--------------------- SYMBOLS --------------------------

	.type		.nv.reservedSmem.offset0,@object
	.size		.nv.reservedSmem.offset0,0x4
	.type		.nv.reservedSmem.cap,@object
	.size		.nv.reservedSmem.cap,0x4
